//
// Generated by NVIDIA NVVM Compiler
//
// Compiler Build ID: CL-36424714
// Cuda compilation tools, release 13.0, V13.0.88
// Based on NVVM 20.0.0
//

.version 9.0
.target sm_100
.address_size 64

	// .globl	_Z14hello_from_gpuv
.extern .func  (.param .b32 func_retval0) vprintf
(
	.param .b64 vprintf_param_0,
	.param .b64 vprintf_param_1
)
;
.global .align 1 .b8 $str[42] = {72, 69, 76, 76, 79, 32, 87, 79, 82, 76, 68, 32, 71, 80, 85, 33, 32, 98, 108, 111, 99, 107, 32, 37, 100, 32, 97, 110, 100, 32, 116, 104, 114, 101, 97, 100, 32, 37, 100, 33, 10};

.visible .entry _Z14hello_from_gpuv()
{
	.local .align 8 .b8 	__local_depot0[8];
	.reg .b64 	%SP;
	.reg .b64 	%SPL;
	.reg .b32 	%r<5>;
	.reg .b64 	%rd<5>;

	mov.u64 	%SPL, __local_depot0;
	cvta.local.u64 	%SP, %SPL;
	add.u64 	%rd1, %SP, 0;
	add.u64 	%rd2, %SPL, 0;
	mov.u32 	%r1, %ctaid.x;
	mov.u32 	%r2, %tid.x;
	st.local.v2.u32 	[%rd2], {%r1, %r2};
	mov.u64 	%rd3, $str;
	cvta.global.u64 	%rd4, %rd3;
	{ // callseq 0, 0
	.param .b64 param0;
	st.param.b64 	[param0], %rd4;
	.param .b64 param1;
	st.param.b64 	[param1], %rd1;
	.param .b32 retval0;
	call.uni (retval0), 
	vprintf, 
	(
	param0, 
	param1
	);
	ld.param.b32 	%r3, [retval0];
	} // callseq 0
	ret;

}


// ===== COMPILED SASS (sm_100) =====

	.target	sm_100

	.elftype	@"ET_EXEC"


//--------------------- .note.nv.tkinfo           --------------------------
	.section	.note.nv.tkinfo,"",@"SHT_NOTE"
	.sectionflags	@"SHF_NOTE_NV_TKINFO"
	.tkinfo
        /*0018*/ 	.word	0x00000002
        /*0030*/ 	.string	""
        /*0030*/ 	.string	"ptxas"
        /*0030*/ 	.string	"Cuda compilation tools, release 13.0, V13.0.88"
        /*0030*/ 	.string	"Build cuda_13.0.r13.0/compiler.36424714_0"
        /*0030*/ 	.string	"-arch sm_100 -m 64 "



//--------------------- .note.nv.cuinfo           --------------------------
	.section	.note.nv.cuinfo,"",@"SHT_NOTE"
	.sectionflags	@"SHF_NOTE_NV_CUINFO"
        /*0018*/ 	.short	0x0002
        /*001a*/ 	.short	0x0064
        /*001c*/ 	.short	0x0082
	.zero		2


//--------------------- .nv.info                  --------------------------
	.section	.nv.info,"",@"SHT_CUDA_INFO"
	.align	4


	//----- nvinfo : EIATTR_REGCOUNT
	.align		4
        /*0000*/ 	.byte	0x04, 0x2f
        /*0002*/ 	.short	(.L_2 - .L_1)
	.align		4
.L_1:
        /*0004*/ 	.word	index@(_Z14hello_from_gpuv)
        /*0008*/ 	.word	0x00000018


	//----- nvinfo : EIATTR_FRAME_SIZE
	.align		4
.L_2:
        /*000c*/ 	.byte	0x04, 0x11
        /*000e*/ 	.short	(.L_4 - .L_3)
	.align		4
.L_3:
        /*0010*/ 	.word	index@(_Z14hello_from_gpuv)
        /*0014*/ 	.word	0x00000008


	//----- nvinfo : EIATTR_MIN_STACK_SIZE
	.align		4
.L_4:
        /*0018*/ 	.byte	0x04, 0x12
        /*001a*/ 	.short	(.L_6 - .L_5)
	.align		4
.L_5:
        /*001c*/ 	.word	index@(_Z14hello_from_gpuv)
        /*0020*/ 	.word	0x00000008
.L_6:


//--------------------- .nv.compat                --------------------------
	.section	.nv.compat,"",@"SHT_CUDA_COMPAT_INFO"
	.align	4
        /*0000*/ 	.byte	0x02, 0x09, 0x00, 0x00, 0x02, 0x02, 0x01, 0x00, 0x02, 0x05, 0x05, 0x00, 0x03, 0x07, 0x01, 0x01
        /*0010*/ 	.byte	0x02, 0x03, 0x00, 0x00, 0x02, 0x06, 0x01, 0x00, 0x04, 0x0b, 0x08, 0x00, 0x09, 0x00, 0x00, 0x00
        /*0020*/ 	.byte	0x00, 0x00, 0x00, 0x00


//--------------------- .nv.info._Z14hello_from_gpuv --------------------------
	.section	.nv.info._Z14hello_from_gpuv,"",@"SHT_CUDA_INFO"
	.sectionflags	@""
	.align	4


	//----- nvinfo : EIATTR_CUDA_API_VERSION
	.align		4
        /*0000*/ 	.byte	0x04, 0x37
        /*0002*/ 	.short	(.L_8 - .L_7)
.L_7:
        /*0004*/ 	.word	0x00000082


	//----- nvinfo : EIATTR_SPARSE_MMA_MASK
	.align		4
.L_8:
        /*0008*/ 	.byte	0x03, 0x50
        /*000a*/ 	.short	0x0000


	//----- nvinfo : EIATTR_MAXREG_COUNT
	.align		4
        /*000c*/ 	.byte	0x03, 0x1b
        /*000e*/ 	.short	0x00ff


	//----- nvinfo : EIATTR_EXTERNS
	.align		4
        /*0010*/ 	.byte	0x04, 0x0f
        /*0012*/ 	.short	(.L_10 - .L_9)


	//   ....[0]....
	.align		4
.L_9:
        /*0014*/ 	.word	index@(vprintf)


	//----- nvinfo : EIATTR_MERCURY_ISA_VERSION
	.align		4
.L_10:
        /*0018*/ 	.byte	0x03, 0x5f
        /*001a*/ 	.short	0x0101


	//----- nvinfo : EIATTR_VRC_CTA_INIT_COUNT
	.align		4
        /*001c*/ 	.byte	0x02, 0x4a
	.zero		1
	.zero		1


	//----- nvinfo : EIATTR_SYSCALL_OFFSETS
	.align		4
        /*0020*/ 	.byte	0x04, 0x46
        /*0022*/ 	.short	(.L_12 - .L_11)


	//   ....[0]....
.L_11:
        /*0024*/ 	.word	0x000000f0


	//----- nvinfo : EIATTR_EXIT_INSTR_OFFSETS
	.align		4
.L_12:
        /*0028*/ 	.byte	0x04, 0x1c
        /*002a*/ 	.short	(.L_14 - .L_13)


	//   ....[0]....
.L_13:
        /*002c*/ 	.word	0x00000100


	//----- nvinfo : EIATTR_SW_WAR
	.align		4
.L_14:
        /*0030*/ 	.byte	0x04, 0x36
        /*0032*/ 	.short	(.L_16 - .L_15)
.L_15:
        /*0034*/ 	.word	0x00000008
.L_16:


//--------------------- .nv.callgraph             --------------------------
	.section	.nv.callgraph,"",@"SHT_CUDA_CALLGRAPH"
	.align	4
	.sectionentsize	8
	.align		4
        /*0000*/ 	.word	0x00000000
	.align		4
        /*0004*/ 	.word	0xffffffff
	.align		4
        /*0008*/ 	.word	index@(_Z14hello_from_gpuv)
	.align		4
        /*000c*/ 	.word	index@(vprintf)
	.align		4
        /*0010*/ 	.word	0x00000000
	.align		4
        /*0014*/ 	.word	0xfffffffe
	.align		4
        /*0018*/ 	.word	0x00000000
	.align		4
        /*001c*/ 	.word	0xfffffffd
	.align		4
        /*0020*/ 	.word	0x00000000
	.align		4
        /*0024*/ 	.word	0xfffffffc


//--------------------- .nv.constant4             --------------------------
	.section	.nv.constant4,"a",@progbits
	.align	8
	.align		8
.nv.constant4:
        /*0000*/ 	.dword	vprintf
	.align		8
        /*0008*/ 	.dword	$str


//--------------------- .text._Z14hello_from_gpuv --------------------------
	.section	.text._Z14hello_from_gpuv,"ax",@progbits
	.align	128
        .global         _Z14hello_from_gpuv
        .type           _Z14hello_from_gpuv,@function
        .size           _Z14hello_from_gpuv,(.L_x_2 - _Z14hello_from_gpuv)
        .other          _Z14hello_from_gpuv,@"STO_CUDA_ENTRY STV_DEFAULT"
_Z14hello_from_gpuv:
.text._Z14hello_from_gpuv:
[----:B------:R-:W0:Y:S01]  /*0000*/  LDC R1, c[0x0][0x37c] ;  /* 0x0000df00ff017b82 */ /* 0x000e220000000800 */
[----:B------:R-:W1:Y:S01]  /*0010*/  S2R R8, SR_CTAID.X ;  /* 0x0000000000087919 */ /* 0x000e620000002500 */
[----:B0-----:R-:W-:Y:S01]  /*0020*/  VIADD R1, R1, 0xfffffff8 ;  /* 0xfffffff801017836 */ /* 0x001fe20000000000 */
[----:B------:R-:W-:Y:S01]  /*0030*/  MOV R0, 0x0 ;  /* 0x0000000000007802 */ /* 0x000fe20000000f00 */
[----:B------:R-:W0:Y:S01]  /*0040*/  LDCU UR4, c[0x0][0x2f8] ;  /* 0x00005f00ff0477ac */ /* 0x000e220008000800 */
[----:B------:R-:W1:Y:S03]  /*0050*/  S2R R9, SR_TID.X ;  /* 0x0000000000097919 */ /* 0x000e660000002100 */
[----:B------:R2:W3:Y:S01]  /*0060*/  LDC.64 R2, c[0x4][R0] ;  /* 0x0100000000027b82 */ /* 0x0004e20000000a00 */
[----:B------:R-:W4:Y:S01]  /*0070*/  LDCU.64 UR6, c[0x4][0x8] ;  /* 0x01000100ff0677ac */ /* 0x000f220008000a00 */
[----:B------:R-:W5:Y:S01]  /*0080*/  LDCU UR5, c[0x0][0x2fc] ;  /* 0x00005f80ff0577ac */ /* 0x000f620008000800 */
[----:B0-----:R-:W-:Y:S01]  /*0090*/  IADD3 R6, P0, PT, R1, UR4, RZ ;  /* 0x0000000401067c10 */ /* 0x001fe2000ff1e0ff */
[----:B----4-:R-:W-:Y:S01]  /*00a0*/  IMAD.U32 R4, RZ, RZ, UR6 ;  /* 0x00000006ff047e24 */ /* 0x010fe2000f8e00ff */
[----:B------:R-:W-:-:S03]  /*00b0*/  MOV R5, UR7 ;  /* 0x0000000700057c02 */ /* 0x000fc60008000f00 */
[----:B-----5:R-:W-:Y:S01]  /*00c0*/  IMAD.X R7, RZ, RZ, UR5, P0 ;  /* 0x00000005ff077e24 */ /* 0x020fe200080e06ff */
[----:B-1----:R2:W-:Y:S07]  /*00d0*/  STL.64 [R1], R8 ;  /* 0x0000000801007387 */ /* 0x0025ee0000100a00 */
[----:B------:R-:W-:-:S07]  /*00e0*/  LEPC R20, `(.L_x_0) ;  /* 0x000000001014794e */ /* 0x000fce0000000000 */
[----:B--23--:R-:W-:Y:S05]  /*00f0*/  CALL.ABS.NOINC R2 ;  /* 0x0000000002007343 */ /* 0x00cfea0003c00000 */
.L_x_0:
[----:B------:R-:W-:Y:S05]  /*0100*/  EXIT ;  /* 0x000000000000794d */ /* 0x000fea0003800000 */
.L_x_1:
[----:B------:R-:W-:-:S00]  /*0110*/  BRA `(.L_x_1) ;  /* 0xfffffffc00fc7947 */ /* 0x000fc0000383ffff */
[----:B------:R-:W-:-:S00]  /*0120*/  NOP ;  /* 0x0000000000007918 */ /* 0x000fc00000000000 */
        /* <DEDUP_REMOVED lines=13> */
.L_x_2:


//--------------------- .nv.global.init           --------------------------
	.section	.nv.global.init,"aw",@progbits
.nv.global.init:
	.type		$str,@object
	.size		$str,(.L_0 - $str)
$str:
        /*0000*/ 	.byte	0x48, 0x45, 0x4c, 0x4c, 0x4f, 0x20, 0x57, 0x4f, 0x52, 0x4c, 0x44, 0x20, 0x47, 0x50, 0x55, 0x21
        /*0010*/ 	.byte	0x20, 0x62, 0x6c, 0x6f, 0x63, 0x6b, 0x20, 0x25, 0x64, 0x20, 0x61, 0x6e, 0x64, 0x20, 0x74, 0x68
        /*0020*/ 	.byte	0x72, 0x65, 0x61, 0x64, 0x20, 0x25, 0x64, 0x21, 0x0a, 0x00
.L_0:


//--------------------- .nv.shared.reserved.0     --------------------------
	.section	.nv.shared.reserved.0,"aw",@nobits
	.weak		__nv_reservedSMEM_offset_0_alias
	.size		__nv_reservedSMEM_offset_0_alias, 0, 64
	.other		__nv_reservedSMEM_offset_0_alias,@"STO_CUDA_RESERVED_SHARED STV_DEFAULT"
__nv_reservedSMEM_offset_0_alias:
	.zero		0
	.zero		64


//--------------------- .nv.constant0._Z14hello_from_gpuv --------------------------
	.section	.nv.constant0._Z14hello_from_gpuv,"a",@progbits
	.sectionflags	@""
	.align	4
.nv.constant0._Z14hello_from_gpuv:
	.zero		896


//--------------------- SYMBOLS --------------------------

	.type		.nv.reservedSmem.offset0,@object
	.size		.nv.reservedSmem.offset0,0x4
	.type		vprintf,@function
